//
// Generated by NVIDIA NVVM Compiler
//
// Compiler Build ID: CL-36424714
// Cuda compilation tools, release 13.0, V13.0.88
// Based on NVVM 20.0.0
//

.version 9.0
.target sm_100
.address_size 64

	// .globl	_Z4gemmILi64ELi64ELi16ELi4EEvPfS0_S0_iii
// _ZZ4gemmILi64ELi64ELi16ELi4EEvPfS0_S0_iiiE2sA has been demoted
// _ZZ4gemmILi64ELi64ELi16ELi4EEvPfS0_S0_iiiE2sB has been demoted

.visible .entry _Z4gemmILi64ELi64ELi16ELi4EEvPfS0_S0_iii(
	.param .u64 .ptr .align 1 _Z4gemmILi64ELi64ELi16ELi4EEvPfS0_S0_iii_param_0,
	.param .u64 .ptr .align 1 _Z4gemmILi64ELi64ELi16ELi4EEvPfS0_S0_iii_param_1,
	.param .u64 .ptr .align 1 _Z4gemmILi64ELi64ELi16ELi4EEvPfS0_S0_iii_param_2,
	.param .u32 _Z4gemmILi64ELi64ELi16ELi4EEvPfS0_S0_iii_param_3,
	.param .u32 _Z4gemmILi64ELi64ELi16ELi4EEvPfS0_S0_iii_param_4,
	.param .u32 _Z4gemmILi64ELi64ELi16ELi4EEvPfS0_S0_iii_param_5
)
{
	.reg .pred 	%p<22>;
	.reg .b32 	%r<66>;
	.reg .b32 	%f<71>;
	.reg .b64 	%rd<19>;
	// demoted variable
	.shared .align 4 .b8 _ZZ4gemmILi64ELi64ELi16ELi4EEvPfS0_S0_iiiE2sA[4096];
	// demoted variable
	.shared .align 4 .b8 _ZZ4gemmILi64ELi64ELi16ELi4EEvPfS0_S0_iiiE2sB[4096];
	ld.param.u64 	%rd4, [_Z4gemmILi64ELi64ELi16ELi4EEvPfS0_S0_iii_param_0];
	ld.param.u64 	%rd5, [_Z4gemmILi64ELi64ELi16ELi4EEvPfS0_S0_iii_param_1];
	ld.param.u64 	%rd6, [_Z4gemmILi64ELi64ELi16ELi4EEvPfS0_S0_iii_param_2];
	ld.param.u32 	%r30, [_Z4gemmILi64ELi64ELi16ELi4EEvPfS0_S0_iii_param_3];
	ld.param.u32 	%r31, [_Z4gemmILi64ELi64ELi16ELi4EEvPfS0_S0_iii_param_4];
	ld.param.u32 	%r32, [_Z4gemmILi64ELi64ELi16ELi4EEvPfS0_S0_iii_param_5];
	cvta.to.global.u64 	%rd1, %rd6;
	mov.u32 	%r33, %ctaid.y;
	mov.u32 	%r34, %ctaid.x;
	shl.b32 	%r1, %r33, 6;
	shl.b32 	%r35, %r34, 6;
	mov.u32 	%r2, %tid.x;
	shr.u32 	%r3, %r2, 4;
	and.b32  	%r36, %r3, 60;
	or.b32  	%r4, %r36, %r1;
	and.b32  	%r5, %r2, 63;
	or.b32  	%r6, %r35, %r5;
	setp.lt.s32 	%p1, %r32, 1;
	mov.f32 	%f67, 0f00000000;
	mov.f32 	%f68, %f67;
	mov.f32 	%f69, %f67;
	mov.f32 	%f70, %f67;
	@%p1 bra 	$L__BB0_9;
	add.s32 	%r38, %r32, 15;
	shr.u32 	%r7, %r38, 4;
	and.b32  	%r8, %r2, 15;
	add.s32 	%r9, %r1, %r3;
	shl.b32 	%r39, %r2, 2;
	mov.u32 	%r40, _ZZ4gemmILi64ELi64ELi16ELi4EEvPfS0_S0_iiiE2sA;
	add.s32 	%r10, %r40, %r39;
	mul.lo.s32 	%r11, %r32, %r9;
	shr.u32 	%r12, %r2, 6;
	and.b32  	%r41, %r2, 960;
	or.b32  	%r42, %r41, %r5;
	shl.b32 	%r43, %r42, 2;
	mov.u32 	%r44, _ZZ4gemmILi64ELi64ELi16ELi4EEvPfS0_S0_iiiE2sB;
	add.s32 	%r13, %r44, %r43;
	shl.b32 	%r45, %r12, 8;
	add.s32 	%r46, %r45, %r40;
	add.s32 	%r14, %r46, 128;
	shl.b32 	%r47, %r5, 2;
	add.s32 	%r48, %r47, %r44;
	add.s32 	%r15, %r48, 512;
	cvta.to.global.u64 	%rd2, %rd4;
	cvta.to.global.u64 	%rd3, %rd5;
	mov.b32 	%r62, 0;
	mov.f32 	%f67, 0f00000000;
$L__BB0_2:
	setp.ge.s32 	%p2, %r9, %r30;
	shl.b32 	%r17, %r62, 4;
	or.b32  	%r49, %r17, %r8;
	setp.ge.s32 	%p3, %r49, %r32;
	mov.f32 	%f65, 0f00000000;
	or.pred  	%p4, %p2, %p3;
	@%p4 bra 	$L__BB0_4;
	add.s32 	%r50, %r49, %r11;
	mul.wide.u32 	%rd7, %r50, 4;
	add.s64 	%rd8, %rd2, %rd7;
	ld.global.f32 	%f65, [%rd8];
$L__BB0_4:
	setp.ge.s32 	%p5, %r6, %r31;
	st.shared.f32 	[%r10], %f65;
	add.s32 	%r19, %r17, %r12;
	setp.ge.s32 	%p6, %r19, %r32;
	mov.f32 	%f66, 0f00000000;
	or.pred  	%p7, %p6, %p5;
	@%p7 bra 	$L__BB0_6;
	mad.lo.s32 	%r52, %r19, %r31, %r6;
	mul.wide.s32 	%rd9, %r52, 4;
	add.s64 	%rd10, %rd3, %rd9;
	ld.global.f32 	%f66, [%rd10];
$L__BB0_6:
	st.shared.f32 	[%r13], %f66;
	bar.sync 	0;
	mov.b32 	%r65, 128;
	mov.u32 	%r63, %r15;
	mov.u32 	%r64, %r14;
$L__BB0_7:
	ld.shared.f32 	%f25, [%r63+-512];
	ld.shared.f32 	%f26, [%r64+-128];
	fma.rn.f32 	%f27, %f25, %f26, %f70;
	ld.shared.f32 	%f28, [%r64+-64];
	fma.rn.f32 	%f29, %f25, %f28, %f69;
	ld.shared.f32 	%f30, [%r64];
	fma.rn.f32 	%f31, %f25, %f30, %f68;
	ld.shared.f32 	%f32, [%r64+64];
	fma.rn.f32 	%f33, %f25, %f32, %f67;
	ld.shared.f32 	%f34, [%r63+-256];
	ld.shared.f32 	%f35, [%r64+-124];
	fma.rn.f32 	%f36, %f34, %f35, %f27;
	ld.shared.f32 	%f37, [%r64+-60];
	fma.rn.f32 	%f38, %f34, %f37, %f29;
	ld.shared.f32 	%f39, [%r64+4];
	fma.rn.f32 	%f40, %f34, %f39, %f31;
	ld.shared.f32 	%f41, [%r64+68];
	fma.rn.f32 	%f42, %f34, %f41, %f33;
	ld.shared.f32 	%f43, [%r63];
	ld.shared.f32 	%f44, [%r64+-120];
	fma.rn.f32 	%f45, %f43, %f44, %f36;
	ld.shared.f32 	%f46, [%r64+-56];
	fma.rn.f32 	%f47, %f43, %f46, %f38;
	ld.shared.f32 	%f48, [%r64+8];
	fma.rn.f32 	%f49, %f43, %f48, %f40;
	ld.shared.f32 	%f50, [%r64+72];
	fma.rn.f32 	%f51, %f43, %f50, %f42;
	ld.shared.f32 	%f52, [%r63+256];
	ld.shared.f32 	%f53, [%r64+-116];
	fma.rn.f32 	%f70, %f52, %f53, %f45;
	ld.shared.f32 	%f54, [%r64+-52];
	fma.rn.f32 	%f69, %f52, %f54, %f47;
	ld.shared.f32 	%f55, [%r64+12];
	fma.rn.f32 	%f68, %f52, %f55, %f49;
	ld.shared.f32 	%f56, [%r64+76];
	fma.rn.f32 	%f67, %f52, %f56, %f51;
	add.s32 	%r65, %r65, 16;
	add.s32 	%r64, %r64, 16;
	add.s32 	%r63, %r63, 1024;
	setp.ne.s32 	%p8, %r65, 192;
	@%p8 bra 	$L__BB0_7;
	bar.sync 	0;
	add.s32 	%r62, %r62, 1;
	setp.eq.s32 	%p9, %r62, %r7;
	@%p9 bra 	$L__BB0_9;
	bra.uni 	$L__BB0_2;
$L__BB0_9:
	setp.lt.s32 	%p10, %r6, %r31;
	setp.lt.s32 	%p11, %r4, %r30;
	and.pred  	%p12, %p11, %p10;
	@%p12 bra 	$L__BB0_10;
	bra.uni 	$L__BB0_11;
$L__BB0_10:
	mad.lo.s32 	%r55, %r4, %r31, %r6;
	mul.wide.u32 	%rd11, %r55, 4;
	add.s64 	%rd12, %rd1, %rd11;
	st.global.f32 	[%rd12], %f70;
$L__BB0_11:
	setp.ge.s32 	%p13, %r6, %r31;
	add.s32 	%r27, %r4, 1;
	setp.ge.s32 	%p14, %r27, %r30;
	or.pred  	%p15, %p14, %p13;
	@%p15 bra 	$L__BB0_13;
	mad.lo.s32 	%r57, %r27, %r31, %r6;
	mul.wide.u32 	%rd13, %r57, 4;
	add.s64 	%rd14, %rd1, %rd13;
	st.global.f32 	[%rd14], %f69;
$L__BB0_13:
	setp.ge.s32 	%p16, %r6, %r31;
	add.s32 	%r28, %r4, 2;
	setp.ge.s32 	%p17, %r28, %r30;
	or.pred  	%p18, %p17, %p16;
	@%p18 bra 	$L__BB0_15;
	mad.lo.s32 	%r59, %r28, %r31, %r6;
	mul.wide.u32 	%rd15, %r59, 4;
	add.s64 	%rd16, %rd1, %rd15;
	st.global.f32 	[%rd16], %f68;
$L__BB0_15:
	setp.ge.s32 	%p19, %r6, %r31;
	add.s32 	%r29, %r4, 3;
	setp.ge.s32 	%p20, %r29, %r30;
	or.pred  	%p21, %p20, %p19;
	@%p21 bra 	$L__BB0_17;
	mad.lo.s32 	%r61, %r29, %r31, %r6;
	mul.wide.u32 	%rd17, %r61, 4;
	add.s64 	%rd18, %rd1, %rd17;
	st.global.f32 	[%rd18], %f67;
$L__BB0_17:
	ret;

}


// ===== COMPILED SASS (sm_100) =====

	.target	sm_100

	.elftype	@"ET_EXEC"


//--------------------- .note.nv.tkinfo           --------------------------
	.section	.note.nv.tkinfo,"",@"SHT_NOTE"
	.sectionflags	@"SHF_NOTE_NV_TKINFO"
	.tkinfo
        /*0018*/ 	.word	0x00000002
        /*0030*/ 	.string	""
        /*0030*/ 	.string	"ptxas"
        /*0030*/ 	.string	"Cuda compilation tools, release 13.0, V13.0.88"
        /*0030*/ 	.string	"Build cuda_13.0.r13.0/compiler.36424714_0"
        /*0030*/ 	.string	"-arch sm_100 -m 64 "



//--------------------- .note.nv.cuinfo           --------------------------
	.section	.note.nv.cuinfo,"",@"SHT_NOTE"
	.sectionflags	@"SHF_NOTE_NV_CUINFO"
        /*0018*/ 	.short	0x0002
        /*001a*/ 	.short	0x0064
        /*001c*/ 	.short	0x0082
	.zero		2


//--------------------- .nv.info                  --------------------------
	.section	.nv.info,"",@"SHT_CUDA_INFO"
	.align	4


	//----- nvinfo : EIATTR_REGCOUNT
	.align		4
        /*0000*/ 	.byte	0x04, 0x2f
        /*0002*/ 	.short	(.L_1 - .L_0)
	.align		4
.L_0:
        /*0004*/ 	.word	index@(_Z4gemmILi64ELi64ELi16ELi4EEvPfS0_S0_iii)
        /*0008*/ 	.word	0x00000025


	//----- nvinfo : EIATTR_FRAME_SIZE
	.align		4
.L_1:
        /*000c*/ 	.byte	0x04, 0x11
        /*000e*/ 	.short	(.L_3 - .L_2)
	.align		4
.L_2:
        /*0010*/ 	.word	index@(_Z4gemmILi64ELi64ELi16ELi4EEvPfS0_S0_iii)
        /*0014*/ 	.word	0x00000000


	//----- nvinfo : EIATTR_MIN_STACK_SIZE
	.align		4
.L_3:
        /*0018*/ 	.byte	0x04, 0x12
        /*001a*/ 	.short	(.L_5 - .L_4)
	.align		4
.L_4:
        /*001c*/ 	.word	index@(_Z4gemmILi64ELi64ELi16ELi4EEvPfS0_S0_iii)
        /*0020*/ 	.word	0x00000000
.L_5:


//--------------------- .nv.compat                --------------------------
	.section	.nv.compat,"",@"SHT_CUDA_COMPAT_INFO"
	.align	4
        /*0000*/ 	.byte	0x02, 0x09, 0x00, 0x00, 0x02, 0x02, 0x01, 0x00, 0x02, 0x05, 0x05, 0x00, 0x03, 0x07, 0x01, 0x01
        /*0010*/ 	.byte	0x02, 0x03, 0x00, 0x00, 0x02, 0x06, 0x01, 0x00, 0x04, 0x0b, 0x08, 0x00, 0x09, 0x00, 0x00, 0x00
        /*0020*/ 	.byte	0x00, 0x00, 0x00, 0x00


//--------------------- .nv.info._Z4gemmILi64ELi64ELi16ELi4EEvPfS0_S0_iii --------------------------
	.section	.nv.info._Z4gemmILi64ELi64ELi16ELi4EEvPfS0_S0_iii,"",@"SHT_CUDA_INFO"
	.sectionflags	@""
	.align	4


	//----- nvinfo : EIATTR_CUDA_API_VERSION
	.align		4
        /*0000*/ 	.byte	0x04, 0x37
        /*0002*/ 	.short	(.L_7 - .L_6)
.L_6:
        /*0004*/ 	.word	0x00000082


	//----- nvinfo : EIATTR_KPARAM_INFO
	.align		4
.L_7:
        /*0008*/ 	.byte	0x04, 0x17
        /*000a*/ 	.short	(.L_9 - .L_8)
.L_8:
        /*000c*/ 	.word	0x00000000
        /*0010*/ 	.short	0x0005
        /*0012*/ 	.short	0x0020
        /*0014*/ 	.byte	0x00, 0xf0, 0x11, 0x00


	//----- nvinfo : EIATTR_KPARAM_INFO
	.align		4
.L_9:
        /*0018*/ 	.byte	0x04, 0x17
        /*001a*/ 	.short	(.L_11 - .L_10)
.L_10:
        /*001c*/ 	.word	0x00000000
        /*0020*/ 	.short	0x0004
        /*0022*/ 	.short	0x001c
        /*0024*/ 	.byte	0x00, 0xf0, 0x11, 0x00


	//----- nvinfo : EIATTR_KPARAM_INFO
	.align		4
.L_11:
        /*0028*/ 	.byte	0x04, 0x17
        /*002a*/ 	.short	(.L_13 - .L_12)
.L_12:
        /*002c*/ 	.word	0x00000000
        /*0030*/ 	.short	0x0003
        /*0032*/ 	.short	0x0018
        /*0034*/ 	.byte	0x00, 0xf0, 0x11, 0x00


	//----- nvinfo : EIATTR_KPARAM_INFO
	.align		4
.L_13:
        /*0038*/ 	.byte	0x04, 0x17
        /*003a*/ 	.short	(.L_15 - .L_14)
.L_14:
        /*003c*/ 	.word	0x00000000
        /*0040*/ 	.short	0x0002
        /*0042*/ 	.short	0x0010
        /*0044*/ 	.byte	0x00, 0xf5, 0x21, 0x00


	//----- nvinfo : EIATTR_KPARAM_INFO
	.align		4
.L_15:
        /*0048*/ 	.byte	0x04, 0x17
        /*004a*/ 	.short	(.L_17 - .L_16)
.L_16:
        /*004c*/ 	.word	0x00000000
        /*0050*/ 	.short	0x0001
        /*0052*/ 	.short	0x0008
        /*0054*/ 	.byte	0x00, 0xf5, 0x21, 0x00


	//----- nvinfo : EIATTR_KPARAM_INFO
	.align		4
.L_17:
        /*0058*/ 	.byte	0x04, 0x17
        /*005a*/ 	.short	(.L_19 - .L_18)
.L_18:
        /*005c*/ 	.word	0x00000000
        /*0060*/ 	.short	0x0000
        /*0062*/ 	.short	0x0000
        /*0064*/ 	.byte	0x00, 0xf5, 0x21, 0x00


	//----- nvinfo : EIATTR_SPARSE_MMA_MASK
	.align		4
.L_19:
        /*0068*/ 	.byte	0x03, 0x50
        /*006a*/ 	.short	0x0000


	//----- nvinfo : EIATTR_MAXREG_COUNT
	.align		4
        /*006c*/ 	.byte	0x03, 0x1b
        /*006e*/ 	.short	0x00ff


	//----- nvinfo : EIATTR_NUM_BARRIERS
	.align		4
        /*0070*/ 	.byte	0x02, 0x4c
        /*0072*/ 	.byte	0x01
	.zero		1


	//----- nvinfo : EIATTR_MERCURY_ISA_VERSION
	.align		4
        /*0074*/ 	.byte	0x03, 0x5f
        /*0076*/ 	.short	0x0101


	//----- nvinfo : EIATTR_VRC_CTA_INIT_COUNT
	.align		4
        /*0078*/ 	.byte	0x02, 0x4a
	.zero		1
	.zero		1


	//----- nvinfo : EIATTR_EXIT_INSTR_OFFSETS
	.align		4
        /*007c*/ 	.byte	0x04, 0x1c
        /*007e*/ 	.short	(.L_21 - .L_20)


	//   ....[0]....
.L_20:
        /*0080*/ 	.word	0x00000b20


	//   ....[1]....
        /*0084*/ 	.word	0x00000b70


	//----- nvinfo : EIATTR_CBANK_PARAM_SIZE
	.align		4
.L_21:
        /*0088*/ 	.byte	0x03, 0x19
        /*008a*/ 	.short	0x0024


	//----- nvinfo : EIATTR_PARAM_CBANK
	.align		4
        /*008c*/ 	.byte	0x04, 0x0a
        /*008e*/ 	.short	(.L_23 - .L_22)
	.align		4
.L_22:
        /*0090*/ 	.word	index@(.nv.constant0._Z4gemmILi64ELi64ELi16ELi4EEvPfS0_S0_iii)
        /*0094*/ 	.short	0x0380
        /*0096*/ 	.short	0x0024


	//----- nvinfo : EIATTR_SW_WAR
	.align		4
.L_23:
        /*0098*/ 	.byte	0x04, 0x36
        /*009a*/ 	.short	(.L_25 - .L_24)
.L_24:
        /*009c*/ 	.word	0x00000008
.L_25:


//--------------------- .nv.callgraph             --------------------------
	.section	.nv.callgraph,"",@"SHT_CUDA_CALLGRAPH"
	.align	4
	.sectionentsize	8
	.align		4
        /*0000*/ 	.word	0x00000000
	.align		4
        /*0004*/ 	.word	0xffffffff
	.align		4
        /*0008*/ 	.word	0x00000000
	.align		4
        /*000c*/ 	.word	0xfffffffe
	.align		4
        /*0010*/ 	.word	0x00000000
	.align		4
        /*0014*/ 	.word	0xfffffffd
	.align		4
        /*0018*/ 	.word	0x00000000
	.align		4
        /*001c*/ 	.word	0xfffffffc


//--------------------- .text._Z4gemmILi64ELi64ELi16ELi4EEvPfS0_S0_iii --------------------------
	.section	.text._Z4gemmILi64ELi64ELi16ELi4EEvPfS0_S0_iii,"ax",@progbits
	.align	128
        .global         _Z4gemmILi64ELi64ELi16ELi4EEvPfS0_S0_iii
        .type           _Z4gemmILi64ELi64ELi16ELi4EEvPfS0_S0_iii,@function
        .size           _Z4gemmILi64ELi64ELi16ELi4EEvPfS0_S0_iii,(.L_x_3 - _Z4gemmILi64ELi64ELi16ELi4EEvPfS0_S0_iii)
        .other          _Z4gemmILi64ELi64ELi16ELi4EEvPfS0_S0_iii,@"STO_CUDA_ENTRY STV_DEFAULT"
_Z4gemmILi64ELi64ELi16ELi4EEvPfS0_S0_iii:
.text._Z4gemmILi64ELi64ELi16ELi4EEvPfS0_S0_iii:
[----:B------:R-:W-:Y:S01]  /*0000*/  LDC R1, c[0x0][0x37c] ;  /* 0x0000df00ff017b82 */ /* 0x000fe20000000800 */
[----:B------:R-:W0:Y:S01]  /*0010*/  S2R R28, SR_CTAID.Y ;  /* 0x00000000001c7919 */ /* 0x000e220000002600 */
[----:B------:R-:W1:Y:S01]  /*0020*/  LDCU UR4, c[0x0][0x3a0] ;  /* 0x00007400ff0477ac */ /* 0x000e620008000800 */
[----:B------:R-:W-:Y:S01]  /*0030*/  HFMA2 R20, -RZ, RZ, 0, 0 ;  /* 0x00000000ff147431 */ /* 0x000fe200000001ff */
[----:B------:R-:W-:Y:S01]  /*0040*/  CS2R R12, SRZ ;  /* 0x00000000000c7805 */ /* 0x000fe2000001ff00 */
[----:B------:R-:W2:Y:S01]  /*0050*/  S2R R0, SR_TID.X ;  /* 0x0000000000007919 */ /* 0x000ea20000002100 */
[----:B------:R-:W-:Y:S01]  /*0060*/  MOV R14, RZ ;  /* 0x000000ff000e7202 */ /* 0x000fe20000000f00 */
[----:B------:R-:W3:Y:S01]  /*0070*/  LDCU.64 UR8, c[0x0][0x358] ;  /* 0x00006b00ff0877ac */ /* 0x000ee20008000a00 */
[----:B------:R-:W4:Y:S01]  /*0080*/  S2R R29, SR_CTAID.X ;  /* 0x00000000001d7919 */ /* 0x000f220000002500 */
[----:B-1----:R-:W-:Y:S01]  /*0090*/  UISETP.GE.AND UP0, UPT, UR4, 0x1, UPT ;  /* 0x000000010400788c */ /* 0x002fe2000bf06270 */
[----:B0-----:R-:W-:-:S02]  /*00a0*/  SHF.L.U32 R28, R28, 0x6, RZ ;  /* 0x000000061c1c7819 */ /* 0x001fc400000006ff */
[----:B--2---:R-:W-:Y:S02]  /*00b0*/  SHF.R.U32.HI R3, RZ, 0x4, R0 ;  /* 0x00000004ff037819 */ /* 0x004fe40000011600 */
[----:B------:R-:W-:Y:S02]  /*00c0*/  LOP3.LUT R4, R0, 0x3f, RZ, 0xc0, !PT ;  /* 0x0000003f00047812 */ /* 0x000fe400078ec0ff */
[----:B------:R-:W-:Y:S02]  /*00d0*/  LOP3.LUT R30, R28, 0x3c, R3, 0xf8, !PT ;  /* 0x0000003c1c1e7812 */ /* 0x000fe400078ef803 */
[----:B----4-:R-:W-:Y:S01]  /*00e0*/  LEA R29, R29, R4, 0x6 ;  /* 0x000000041d1d7211 */ /* 0x010fe200078e30ff */
[----:B---3--:R-:W-:Y:S06]  /*00f0*/  BRA.U !UP0, `(.L_x_0) ;  /* 0x0000000908307547 */ /* 0x008fec000b800000 */
[----:B------:R-:W0:Y:S01]  /*0100*/  S2UR UR7, SR_CgaCtaId ;  /* 0x00000000000779c3 */ /* 0x000e220000008800 */
[----:B------:R-:W-:Y:S01]  /*0110*/  UMOV UR5, 0x400 ;  /* 0x0000040000057882 */ /* 0x000fe20000000000 */
[----:B------:R-:W-:Y:S01]  /*0120*/  IADD3 R28, PT, PT, R28, R3, RZ ;  /* 0x000000031c1c7210 */ /* 0x000fe20007ffe0ff */
[----:B------:R-:W-:Y:S01]  /*0130*/  UIADD3 UR6, UPT, UPT, UR5, 0x1000, URZ ;  /* 0x0000100005067890 */ /* 0x000fe2000fffe0ff */
[----:B------:R-:W-:Y:S01]  /*0140*/  LOP3.LUT R3, R0, 0x3c0, RZ, 0xc0, !PT ;  /* 0x000003c000037812 */ /* 0x000fe200078ec0ff */
[----:B------:R-:W-:Y:S01]  /*0150*/  UIADD3 UR4, UPT, UPT, UR4, 0xf, URZ ;  /* 0x0000000f04047890 */ /* 0x000fe2000fffe0ff */
[--C-:B------:R-:W-:Y:S01]  /*0160*/  SHF.R.U32.HI R26, RZ, 0x6, R0.reuse ;  /* 0x00000006ff1a7819 */ /* 0x100fe20000011600 */
[----:B------:R-:W1:Y:S01]  /*0170*/  LDCU UR12, c[0x0][0x3a0] ;  /* 0x00007400ff0c77ac */ /* 0x000e620008000800 */
[----:B------:R-:W-:Y:S02]  /*0180*/  LOP3.LUT R3, R3, 0x3f, R0, 0xf8, !PT ;  /* 0x0000003f03037812 */ /* 0x000fe400078ef800 */
[----:B------:R-:W-:Y:S01]  /*0190*/  MOV R2, RZ ;  /* 0x000000ff00027202 */ /* 0x000fe20000000f00 */
[----:B------:R-:W2:Y:S01]  /*01a0*/  LDCU UR10, c[0x0][0x398] ;  /* 0x00007300ff0a77ac */ /* 0x000ea20008000800 */
[----:B------:R-:W-:Y:S01]  /*01b0*/  MOV R20, RZ ;  /* 0x000000ff00147202 */ /* 0x000fe20000000f00 */
[----:B------:R-:W3:Y:S01]  /*01c0*/  LDCU UR11, c[0x0][0x39c] ;  /* 0x00007380ff0b77ac */ /* 0x000ee20008000800 */
[----:B------:R-:W-:-:S02]  /*01d0*/  USHF.R.U32.HI UR4, URZ, 0x4, UR4 ;  /* 0x00000004ff047899 */ /* 0x000fc40008011604 */
[----:B0-----:R-:W-:Y:S02]  /*01e0*/  ULEA UR6, UR7, UR6, 0x18 ;  /* 0x0000000607067291 */ /* 0x001fe4000f8ec0ff */
[----:B------:R-:W-:-:S04]  /*01f0*/  ULEA UR5, UR7, UR5, 0x18 ;  /* 0x0000000507057291 */ /* 0x000fc8000f8ec0ff */
[----:B------:R-:W-:Y:S02]  /*0200*/  LEA R25, R3, UR6, 0x2 ;  /* 0x0000000603197c11 */ /* 0x000fe4000f8e10ff */
[----:B------:R-:W-:Y:S02]  /*0210*/  LEA R27, R0, UR5, 0x2 ;  /* 0x00000005001b7c11 */ /* 0x000fe4000f8e10ff */
[----:B------:R-:W-:Y:S02]  /*0220*/  LEA R24, R26, UR5, 0x8 ;  /* 0x000000051a187c11 */ /* 0x000fe4000f8e40ff */
[----:B-123--:R-:W-:-:S07]  /*0230*/  LEA R3, R4, UR6, 0x2 ;  /* 0x0000000604037c11 */ /* 0x00efce000f8e10ff */
.L_x_1:
[----:B------:R-:W-:Y:S01]  /*0240*/  SHF.L.U32 R5, R2, 0x4, RZ ;  /* 0x0000000402057819 */ /* 0x000fe200000006ff */
[----:B------:R-:W-:Y:S01]  /*0250*/  HFMA2 R32, -RZ, RZ, 0, 0 ;  /* 0x00000000ff207431 */ /* 0x000fe200000001ff */
[----:B------:R-:W-:Y:S02]  /*0260*/  ISETP.GE.AND P1, PT, R29, UR11, PT ;  /* 0x0000000b1d007c0c */ /* 0x000fe4000bf26270 */
[----:B------:R-:W-:Y:S02]  /*0270*/  LOP3.LUT R19, R5, 0xf, R0, 0xf8, !PT ;  /* 0x0000000f05137812 */ /* 0x000fe400078ef800 */
[----:B------:R-:W-:Y:S02]  /*0280*/  IADD3 R8, PT, PT, R26, R5, RZ ;  /* 0x000000051a087210 */ /* 0x000fe40007ffe0ff */
[----:B------:R-:W-:Y:S02]  /*0290*/  ISETP.GE.AND P0, PT, R19, UR12, PT ;  /* 0x0000000c13007c0c */ /* 0x000fe4000bf06270 */
[----:B------:R-:W-:-:S02]  /*02a0*/  ISETP.GE.OR P1, PT, R8, UR12, P1 ;  /* 0x0000000c08007c0c */ /* 0x000fc40008f26670 */
[----:B------:R-:W-:Y:S02]  /*02b0*/  ISETP.GE.OR P0, PT, R28, UR10, P0 ;  /* 0x0000000a1c007c0c */ /* 0x000fe40008706670 */
[----:B------:R-:W-:-:S09]  /*02c0*/  MOV R34, RZ ;  /* 0x000000ff00227202 */ /* 0x000fd20000000f00 */
[----:B------:R-:W0:Y:S01]  /*02d0*/  @!P1 LDC.64 R4, c[0x0][0x388] ;  /* 0x0000e200ff049b82 */ /* 0x000e220000000a00 */
[----:B------:R-:W-:Y:S02]  /*02e0*/  @!P1 IMAD R17, R8, UR11, R29 ;  /* 0x0000000b08119c24 */ /* 0x000fe4000f8e021d */
[----:B------:R-:W-:-:S05]  /*02f0*/  @!P0 IMAD R19, R28, UR12, R19 ;  /* 0x0000000c1c138c24 */ /* 0x000fca000f8e0213 */
[----:B------:R-:W1:Y:S01]  /*0300*/  @!P0 LDC.64 R6, c[0x0][0x380] ;  /* 0x0000e000ff068b82 */ /* 0x000e620000000a00 */
[----:B0-----:R-:W-:-:S05]  /*0310*/  @!P1 IMAD.WIDE R16, R17, 0x4, R4 ;  /* 0x0000000411109825 */ /* 0x001fca00078e0204 */
[----:B------:R-:W2:Y:S01]  /*0320*/  @!P1 LDG.E R34, desc[UR8][R16.64] ;  /* 0x0000000810229981 */ /* 0x000ea2000c1e1900 */
[----:B-1----:R-:W-:-:S05]  /*0330*/  @!P0 IMAD.WIDE.U32 R18, R19, 0x4, R6 ;  /* 0x0000000413128825 */ /* 0x002fca00078e0006 */
[----:B------:R-:W3:Y:S04]  /*0340*/  @!P0 LDG.E R32, desc[UR8][R18.64] ;  /* 0x0000000812208981 */ /* 0x000ee8000c1e1900 */
[----:B---3--:R-:W-:Y:S04]  /*0350*/  STS [R27], R32 ;  /* 0x000000201b007388 */ /* 0x008fe80000000800 */
[----:B--2---:R-:W-:Y:S01]  /*0360*/  STS [R25], R34 ;  /* 0x0000002219007388 */ /* 0x004fe20000000800 */
[----:B------:R-:W-:Y:S06]  /*0370*/  BAR.SYNC.DEFER_BLOCKING 0x0 ;  /* 0x0000000000007b1d */ /* 0x000fec0000010000 */
[----:B------:R-:W-:Y:S04]  /*0380*/  LDS R21, [R3] ;  /* 0x0000000003157984 */ /* 0x000fe80000000800 */
[----:B------:R-:W0:Y:S04]  /*0390*/  LDS.128 R4, [R24] ;  /* 0x0000000018047984 */ /* 0x000e280000000c00 */
[----:B------:R-:W1:Y:S04]  /*03a0*/  LDS R22, [R3+0x100] ;  /* 0x0001000003167984 */ /* 0x000e680000000800 */
[----:B------:R-:W2:Y:S04]  /*03b0*/  LDS.128 R8, [R24+0x40] ;  /* 0x0000400018087984 */ /* 0x000ea80000000c00 */
[----:B------:R-:W3:Y:S04]  /*03c0*/  LDS.128 R16, [R24+0x80] ;  /* 0x0000800018107984 */ /* 0x000ee80000000c00 */
[----:B------:R-:W4:Y:S01]  /*03d0*/  LDS R23, [R3+0x200] ;  /* 0x0002000003177984 */ /* 0x000f220000000800 */
[----:B0-----:R-:W-:-:S04]  /*03e0*/  FFMA R15, R21, R4, R14 ;  /* 0x00000004150f7223 */ /* 0x001fc8000000000e */
[C---:B-1----:R-:W-:Y:S01]  /*03f0*/  FFMA R4, R22.reuse, R5, R15 ;  /* 0x0000000516047223 */ /* 0x042fe2000000000f */
[C---:B--2---:R-:W-:Y:S01]  /*0400*/  FFMA R8, R21.reuse, R8, R13 ;  /* 0x0000000815087223 */ /* 0x044fe2000000000d */
[----:B---3--:R-:W-:Y:S02]  /*0410*/  FFMA R5, R21, R16, R12 ;  /* 0x0000001015057223 */ /* 0x008fe4000000000c */
[----:B------:R-:W0:Y:S01]  /*0420*/  LDS.128 R12, [R24+0xc0] ;  /* 0x0000c000180c7984 */ /* 0x000e220000000c00 */
[C---:B------:R-:W-:Y:S01]  /*0430*/  FFMA R9, R22.reuse, R9, R8 ;  /* 0x0000000916097223 */ /* 0x040fe20000000008 */
[----:B----4-:R-:W-:Y:S01]  /*0440*/  FFMA R31, R23, R6, R4 ;  /* 0x00000006171f7223 */ /* 0x010fe20000000004 */
[----:B0-----:R-:W-:Y:S02]  /*0450*/  FFMA R12, R21, R12, R20 ;  /* 0x0000000c150c7223 */ /* 0x001fe40000000014 */
[----:B------:R-:W0:Y:S01]  /*0460*/  LDS R20, [R3+0x300] ;  /* 0x0003000003147984 */ /* 0x000e220000000800 */
[----:B------:R-:W-:Y:S01]  /*0470*/  FFMA R9, R23, R10, R9 ;  /* 0x0000000a17097223 */ /* 0x000fe20000000009 */
[----:B------:R-:W-:-:S02]  /*0480*/  FFMA R8, R22, R17, R5 ;  /* 0x0000001116087223 */ /* 0x000fc40000000005 */
[----:B------:R-:W-:Y:S01]  /*0490*/  LDS R21, [R3+0x400] ;  /* 0x0004000003157984 */ /* 0x000fe20000000800 */
[----:B0-----:R-:W-:-:S03]  /*04a0*/  FFMA R10, R20, R7, R31 ;  /* 0x00000007140a7223 */ /* 0x001fc6000000001f */
[----:B------:R-:W0:Y:S01]  /*04b0*/  LDS.128 R4, [R24+0x10] ;  /* 0x0000100018047984 */ /* 0x000e220000000c00 */
[----:B------:R-:W-:Y:S01]  /*04c0*/  FFMA R17, R22, R13, R12 ;  /* 0x0000000d16117223 */ /* 0x000fe2000000000c */
[C---:B------:R-:W-:Y:S01]  /*04d0*/  FFMA R13, R23.reuse, R18, R8 ;  /* 0x00000012170d7223 */ /* 0x040fe20000000008 */
[C---:B------:R-:W-:Y:S02]  /*04e0*/  FFMA R12, R20.reuse, R11, R9 ;  /* 0x0000000b140c7223 */ /* 0x040fe40000000009 */
[----:B------:R-:W-:Y:S01]  /*04f0*/  FFMA R14, R23, R14, R17 ;  /* 0x0000000e170e7223 */ /* 0x000fe20000000011 */
[----:B0-----:R-:W-:Y:S02]  /*0500*/  FFMA R17, R21, R4, R10 ;  /* 0x0000000415117223 */ /* 0x001fe4000000000a */
[----:B------:R-:W0:Y:S04]  /*0510*/  LDS R4, [R3+0x500] ;  /* 0x0005000003047984 */ /* 0x000e280000000800 */
[----:B------:R-:W1:Y:S01]  /*0520*/  LDS.128 R8, [R24+0x50] ;  /* 0x0000500018087984 */ /* 0x000e620000000c00 */
[C---:B------:R-:W-:Y:S01]  /*0530*/  FFMA R19, R20.reuse, R19, R13 ;  /* 0x0000001314137223 */ /* 0x040fe2000000000d */
[----:B------:R-:W-:Y:S01]  /*0540*/  FFMA R20, R20, R15, R14 ;  /* 0x0000000f14147223 */ /* 0x000fe2000000000e */
[----:B0-----:R-:W-:-:S02]  /*0550*/  FFMA R16, R4, R5, R17 ;  /* 0x0000000504107223 */ /* 0x001fc40000000011 */
[----:B------:R-:W0:Y:S01]  /*0560*/  LDS R5, [R3+0x600] ;  /* 0x0006000003057984 */ /* 0x000e220000000800 */
[----:B-1----:R-:W-:-:S03]  /*0570*/  FFMA R17, R21, R8, R12 ;  /* 0x0000000815117223 */ /* 0x002fc6000000000c */
[----:B------:R-:W1:Y:S04]  /*0580*/  LDS.128 R12, [R24+0x90] ;  /* 0x00009000180c7984 */ /* 0x000e680000000c00 */
[----:B------:R-:W-:Y:S01]  /*0590*/  LDS R8, [R3+0x700] ;  /* 0x0007000003087984 */ /* 0x000fe20000000800 */
[----:B0-----:R-:W-:Y:S01]  /*05a0*/  FFMA R31, R5, R6, R16 ;  /* 0x00000006051f7223 */ /* 0x001fe20000000010 */
[C---:B------:R-:W-:Y:S01]  /*05b0*/  FFMA R6, R4.reuse, R9, R17 ;  /* 0x0000000904067223 */ /* 0x040fe20000000011 */
[C---:B-1----:R-:W-:Y:S02]  /*05c0*/  FFMA R12, R21.reuse, R12, R19 ;  /* 0x0000000c150c7223 */ /* 0x042fe40000000013 */
[----:B------:R-:W0:Y:S02]  /*05d0*/  LDS.128 R16, [R24+0xd0] ;  /* 0x0000d00018107984 */ /* 0x000e240000000c00 */
[----:B------:R-:W-:Y:S01]  /*05e0*/  FFMA R9, R4, R13, R12 ;  /* 0x0000000d04097223 */ /* 0x000fe2000000000c */
[----:B0-----:R-:W-:Y:S01]  /*05f0*/  FFMA R21, R21, R16, R20 ;  /* 0x0000001015157223 */ /* 0x001fe20000000014 */
[----:B------:R-:W-:-:S02]  /*0600*/  FFMA R10, R5, R10, R6 ;  /* 0x0000000a050a7223 */ /* 0x000fc40000000006 */
[----:B------:R-:W-:Y:S01]  /*0610*/  FFMA R9, R5, R14, R9 ;  /* 0x0000000e05097223 */ /* 0x000fe20000000009 */
[----:B------:R-:W-:Y:S01]  /*0620*/  LDS R16, [R3+0x900] ;  /* 0x0009000003107984 */ /* 0x000fe20000000800 */
[----:B------:R-:W-:-:S03]  /*0630*/  FFMA R4, R4, R17, R21 ;  /* 0x0000001104047223 */ /* 0x000fc60000000015 */
[----:B------:R-:W-:Y:S04]  /*0640*/  LDS R17, [R3+0x800] ;  /* 0x0008000003117984 */ /* 0x000fe80000000800 */
[----:B------:R-:W0:Y:S01]  /*0650*/  LDS.128 R20, [R24+0x20] ;  /* 0x0000200018147984 */ /* 0x000e220000000c00 */
[----:B------:R-:W-:Y:S01]  /*0660*/  FFMA R18, R5, R18, R4 ;  /* 0x0000001205127223 */ /* 0x000fe20000000004 */
[C---:B------:R-:W-:Y:S01]  /*0670*/  FFMA R4, R8.reuse, R7, R31 ;  /* 0x0000000708047223 */ /* 0x040fe2000000001f */
[C---:B------:R-:W-:Y:S01]  /*0680*/  FFMA R10, R8.reuse, R11, R10 ;  /* 0x0000000b080a7223 */ /* 0x040fe2000000000a */
[C---:B------:R-:W-:Y:S01]  /*0690*/  FFMA R12, R8.reuse, R15, R9 ;  /* 0x0000000f080c7223 */ /* 0x040fe20000000009 */
[----:B------:R-:W-:Y:S01]  /*06a0*/  FFMA R19, R8, R19, R18 ;  /* 0x0000001308137223 */ /* 0x000fe20000000012 */
[----:B------:R-:W-:Y:S01]  /*06b0*/  LDS R31, [R3+0xa00] ;  /* 0x000a0000031f7984 */ /* 0x000fe20000000800 */
[----:B0-----:R-:W-:-:S03]  /*06c0*/  FFMA R11, R17, R20, R4 ;  /* 0x00000014110b7223 */ /* 0x001fc60000000004 */
[----:B------:R-:W0:Y:S01]  /*06d0*/  LDS.128 R4, [R24+0x60] ;  /* 0x0000600018047984 */ /* 0x000e220000000c00 */
[C---:B------:R-:W-:Y:S01]  /*06e0*/  FFMA R14, R16.reuse, R21, R11 ;  /* 0x00000015100e7223 */ /* 0x040fe2000000000b */
[----:B0-----:R-:W-:Y:S02]  /*06f0*/  FFMA R13, R17, R4, R10 ;  /* 0x00000004110d7223 */ /* 0x001fe4000000000a */
[----:B------:R-:W0:Y:S01]  /*0700*/  LDS.128 R8, [R24+0xa0] ;  /* 0x0000a00018087984 */ /* 0x000e220000000c00 */
[----:B------:R-:W-:Y:S01]  /*0710*/  FFMA R21, R31, R22, R14 ;  /* 0x000000161f157223 */ /* 0x000fe2000000000e */
[C---:B------:R-:W-:Y:S01]  /*0720*/  FFMA R5, R16.reuse, R5, R13 ;  /* 0x0000000510057223 */ /* 0x040fe2000000000d */
[----:B0-----:R-:W-:Y:S02]  /*0730*/  FFMA R33, R17, R8, R12 ;  /* 0x0000000811217223 */ /* 0x001fe4000000000c */
[----:B------:R-:W0:Y:S04]  /*0740*/  LDS.128 R12, [R24+0xe0] ;  /* 0x0000e000180c7984 */ /* 0x000e280000000c00 */
[----:B------:R-:W1:Y:S01]  /*0750*/  LDS R8, [R3+0xb00] ;  /* 0x000b000003087984 */ /* 0x000e620000000800 */
[----:B------:R-:W-:Y:S01]  /*0760*/  FFMA R5, R31, R6, R5 ;  /* 0x000000061f057223 */ /* 0x000fe20000000005 */
[----:B------:R-:W-:Y:S01]  /*0770*/  FFMA R4, R16, R9, R33 ;  /* 0x0000000910047223 */ /* 0x000fe20000000021 */
[----:B0-----:R-:W-:-:S04]  /*0780*/  FFMA R12, R17, R12, R19 ;  /* 0x0000000c110c7223 */ /* 0x001fc80000000013 */
[----:B------:R-:W-:Y:S01]  /*0790*/  FFMA R13, R16, R13, R12 ;  /* 0x0000000d100d7223 */ /* 0x000fe2000000000c */
[C---:B-1----:R-:W-:Y:S01]  /*07a0*/  FFMA R6, R8.reuse, R23, R21 ;  /* 0x0000001708067223 */ /* 0x042fe20000000015 */
[----:B------:R-:W-:Y:S04]  /*07b0*/  LDS.128 R16, [R24+0x30] ;  /* 0x0000300018107984 */ /* 0x000fe80000000c00 */
[----:B------:R-:W0:Y:S01]  /*07c0*/  LDS R21, [R3+0xc00] ;  /* 0x000c000003157984 */ /* 0x000e220000000800 */
[C---:B------:R-:W-:Y:S01]  /*07d0*/  FFMA R9, R31.reuse, R10, R4 ;  /* 0x0000000a1f097223 */ /* 0x040fe20000000004 */
[----:B------:R-:W-:Y:S01]  /*07e0*/  FFMA R10, R8, R7, R5 ;  /* 0x00000007080a7223 */ /* 0x000fe20000000005 */
[----:B------:R-:W-:Y:S01]  /*07f0*/  FFMA R14, R31, R14, R13 ;  /* 0x0000000e1f0e7223 */ /* 0x000fe2000000000d */
[----:B0-----:R-:W-:-:S02]  /*0800*/  FFMA R23, R21, R16, R6 ;  /* 0x0000001015177223 */ /* 0x001fc40000000006 */
[----:B------:R-:W0:Y:S04]  /*0810*/  LDS R16, [R3+0xd00] ;  /* 0x000d000003107984 */ /* 0x000e280000000800 */
[----:B------:R-:W1:Y:S01]  /*0820*/  LDS.128 R4, [R24+0x70] ;  /* 0x0000700018047984 */ /* 0x000e620000000c00 */
[C---:B------:R-:W-:Y:S01]  /*0830*/  FFMA R20, R8.reuse, R15, R14 ;  /* 0x0000000f08147223 */ /* 0x040fe2000000000e */
[----:B------:R-:W-:Y:S01]  /*0840*/  FFMA R13, R8, R11, R9 ;  /* 0x0000000b080d7223 */ /* 0x000fe20000000009 */
[----:B0-----:R-:W-:Y:S02]  /*0850*/  FFMA R12, R16, R17, R23 ;  /* 0x00000011100c7223 */ /* 0x001fe40000000017 */
[----:B------:R-:W0:Y:S01]  /*0860*/  LDS R17, [R3+0xe00] ;  /* 0x000e000003117984 */ /* 0x000e220000000800 */
[----:B-1----:R-:W-:-:S03]  /*0870*/  FFMA R15, R21, R4, R10 ;  /* 0x00000004150f7223 */ /* 0x002fc6000000000a */
[----:B------:R-:W1:Y:S01]  /*0880*/  LDS.128 R8, [R24+0xb0] ;  /* 0x0000b00018087984 */ /* 0x000e620000000c00 */
[----:B------:R-:W-:Y:S01]  /*0890*/  FFMA R4, R16, R5, R15 ;  /* 0x0000000510047223 */ /* 0x000fe2000000000f */
[----:B0-----:R-:W-:Y:S01]  /*08a0*/  FFMA R18, R17, R18, R12 ;  /* 0x0000001211127223 */ /* 0x001fe2000000000c */
[----:B-1----:R-:W-:Y:S02]  /*08b0*/  FFMA R8, R21, R8, R13 ;  /* 0x0000000815087223 */ /* 0x002fe4000000000d */
[----:B------:R-:W0:Y:S01]  /*08c0*/  LDS.128 R12, [R24+0xf0] ;  /* 0x0000f000180c7984 */ /* 0x000e220000000c00 */
[----:B------:R-:W-:-:S04]  /*08d0*/  IADD3 R2, PT, PT, R2, 0x1, RZ ;  /* 0x0000000102027810 */ /* 0x000fc80007ffe0ff */
[----:B------:R-:W-:Y:S01]  /*08e0*/  ISETP.NE.AND P0, PT, R2, UR4, PT ;  /* 0x0000000402007c0c */ /* 0x000fe2000bf05270 */
[C---:B------:R-:W-:Y:S01]  /*08f0*/  FFMA R9, R16.reuse, R9, R8 ;  /* 0x0000000910097223 */ /* 0x040fe20000000008 */
[----:B0-----:R-:W-:Y:S02]  /*0900*/  FFMA R21, R21, R12, R20 ;  /* 0x0000000c15157223 */ /* 0x001fe40000000014 */
[----:B------:R-:W0:Y:S02]  /*0910*/  LDS R20, [R3+0xf00] ;  /* 0x000f000003147984 */ /* 0x000e240000000800 */
[----:B------:R-:W-:Y:S01]  /*0920*/  FFMA R13, R16, R13, R21 ;  /* 0x0000000d100d7223 */ /* 0x000fe20000000015 */
[C---:B------:R-:W-:Y:S01]  /*0930*/  FFMA R4, R17.reuse, R6, R4 ;  /* 0x0000000611047223 */ /* 0x040fe20000000004 */
[C---:B------:R-:W-:Y:S02]  /*0940*/  FFMA R10, R17.reuse, R10, R9 ;  /* 0x0000000a110a7223 */ /* 0x040fe40000000009 */
[----:B------:R-:W-:Y:S01]  /*0950*/  FFMA R6, R17, R14, R13 ;  /* 0x0000000e11067223 */ /* 0x000fe2000000000d */
[C---:B0-----:R-:W-:Y:S01]  /*0960*/  FFMA R14, R20.reuse, R19, R18 ;  /* 0x00000013140e7223 */ /* 0x041fe20000000012 */
[C---:B------:R-:W-:Y:S01]  /*0970*/  FFMA R13, R20.reuse, R7, R4 ;  /* 0x00000007140d7223 */ /* 0x040fe20000000004 */
[C---:B------:R-:W-:Y:S01]  /*0980*/  FFMA R12, R20.reuse, R11, R10 ;  /* 0x0000000b140c7223 */ /* 0x040fe2000000000a */
[----:B------:R-:W-:Y:S01]  /*0990*/  FFMA R20, R20, R15, R6 ;  /* 0x0000000f14147223 */ /* 0x000fe20000000006 */
[----:B------:R-:W-:Y:S06]  /*09a0*/  BAR.SYNC.DEFER_BLOCKING 0x0 ;  /* 0x0000000000007b1d */ /* 0x000fec0000010000 */
[----:B------:R-:W-:Y:S05]  /*09b0*/  @P0 BRA `(.L_x_1) ;  /* 0xfffffff800200947 */ /* 0x000fea000383ffff */
.L_x_0:
[----:B------:R-:W0:Y:S01]  /*09c0*/  LDCU.64 UR4, c[0x0][0x398] ;  /* 0x00007300ff0477ac */ /* 0x000e220008000a00 */
[C---:B------:R-:W-:Y:S02]  /*09d0*/  IADD3 R0, PT, PT, R30.reuse, 0x1, RZ ;  /* 0x000000011e007810 */ /* 0x040fe40007ffe0ff */
[C---:B------:R-:W-:Y:S02]  /*09e0*/  IADD3 R8, PT, PT, R30.reuse, 0x2, RZ ;  /* 0x000000021e087810 */ /* 0x040fe40007ffe0ff */
[C---:B0-----:R-:W-:Y:S02]  /*09f0*/  ISETP.GE.AND P0, PT, R29.reuse, UR5, PT ;  /* 0x000000051d007c0c */ /* 0x041fe4000bf06270 */
[----:B------:R-:W-:Y:S02]  /*0a00*/  ISETP.GE.AND P1, PT, R29, UR5, PT ;  /* 0x000000051d007c0c */ /* 0x000fe4000bf26270 */
[----:B------:R-:W-:Y:S02]  /*0a10*/  ISETP.LT.AND P0, PT, R30, UR4, !P0 ;  /* 0x000000041e007c0c */ /* 0x000fe4000c701270 */
[----:B------:R-:W-:-:S02]  /*0a20*/  ISETP.GE.OR P3, PT, R0, UR4, P1 ;  /* 0x0000000400007c0c */ /* 0x000fc40008f66670 */
[----:B------:R-:W-:-:S09]  /*0a30*/  ISETP.GE.OR P2, PT, R8, UR4, P1 ;  /* 0x0000000408007c0c */ /* 0x000fd20008f46670 */
[----:B------:R-:W0:Y:S01]  /*0a40*/  @P0 LDC.64 R6, c[0x0][0x390] ;  /* 0x0000e400ff060b82 */ /* 0x000e220000000a00 */
[C-C-:B------:R-:W-:Y:S01]  /*0a50*/  @P0 IMAD R9, R30.reuse, UR5, R29.reuse ;  /* 0x000000051e090c24 */ /* 0x140fe2000f8e021d */
[----:B------:R-:W-:Y:S01]  /*0a60*/  IADD3 R30, PT, PT, R30, 0x3, RZ ;  /* 0x000000031e1e7810 */ /* 0x000fe20007ffe0ff */
[--C-:B------:R-:W-:Y:S02]  /*0a70*/  @!P3 IMAD R11, R0, UR5, R29.reuse ;  /* 0x00000005000bbc24 */ /* 0x100fe4000f8e021d */
[----:B------:R-:W-:Y:S01]  /*0a80*/  @!P2 IMAD R15, R8, UR5, R29 ;  /* 0x00000005080fac24 */ /* 0x000fe2000f8e021d */
[----:B------:R-:W-:Y:S02]  /*0a90*/  ISETP.GE.OR P1, PT, R30, UR4, P1 ;  /* 0x000000041e007c0c */ /* 0x000fe40008f26670 */
[----:B------:R-:W1:Y:S08]  /*0aa0*/  @!P3 LDC.64 R4, c[0x0][0x390] ;  /* 0x0000e400ff04bb82 */ /* 0x000e700000000a00 */
[----:B------:R-:W2:Y:S01]  /*0ab0*/  @!P2 LDC.64 R2, c[0x0][0x390] ;  /* 0x0000e400ff02ab82 */ /* 0x000ea20000000a00 */
[----:B0-----:R-:W-:-:S05]  /*0ac0*/  @P0 IMAD.WIDE.U32 R6, R9, 0x4, R6 ;  /* 0x0000000409060825 */ /* 0x001fca00078e0006 */
[----:B------:R0:W-:Y:S01]  /*0ad0*/  @P0 STG.E desc[UR8][R6.64], R14 ;  /* 0x0000000e06000986 */ /* 0x0001e2000c101908 */
[----:B-1----:R-:W-:-:S05]  /*0ae0*/  @!P3 IMAD.WIDE.U32 R4, R11, 0x4, R4 ;  /* 0x000000040b04b825 */ /* 0x002fca00078e0004 */
[----:B------:R0:W-:Y:S01]  /*0af0*/  @!P3 STG.E desc[UR8][R4.64], R13 ;  /* 0x0000000d0400b986 */ /* 0x0001e2000c101908 */
[----:B--2---:R-:W-:-:S05]  /*0b00*/  @!P2 IMAD.WIDE.U32 R2, R15, 0x4, R2 ;  /* 0x000000040f02a825 */ /* 0x004fca00078e0002 */
[----:B------:R0:W-:Y:S01]  /*0b10*/  @!P2 STG.E desc[UR8][R2.64], R12 ;  /* 0x0000000c0200a986 */ /* 0x0001e2000c101908 */
[----:B------:R-:W-:Y:S05]  /*0b20*/  @P1 EXIT ;  /* 0x000000000000194d */ /* 0x000fea0003800000 */
[----:B0-----:R-:W0:Y:S01]  /*0b30*/  LDC.64 R2, c[0x0][0x390] ;  /* 0x0000e400ff027b82 */ /* 0x001e220000000a00 */
[----:B------:R-:W-:-:S04]  /*0b40*/  IMAD R29, R30, UR5, R29 ;  /* 0x000000051e1d7c24 */ /* 0x000fc8000f8e021d */
[----:B0-----:R-:W-:-:S05]  /*0b50*/  IMAD.WIDE.U32 R2, R29, 0x4, R2 ;  /* 0x000000041d027825 */ /* 0x001fca00078e0002 */
[----:B------:R-:W-:Y:S01]  /*0b60*/  STG.E desc[UR8][R2.64], R20 ;  /* 0x0000001402007986 */ /* 0x000fe2000c101908 */
[----:B------:R-:W-:Y:S05]  /*0b70*/  EXIT ;  /* 0x000000000000794d */ /* 0x000fea0003800000 */
.L_x_2:
[----:B------:R-:W-:-:S00]  /*0b80*/  BRA `(.L_x_2) ;  /* 0xfffffffc00fc7947 */ /* 0x000fc0000383ffff */
[----:B------:R-:W-:-:S00]  /*0b90*/  NOP ;  /* 0x0000000000007918 */ /* 0x000fc00000000000 */
        /* <DEDUP_REMOVED lines=14> */
.L_x_3:


//--------------------- .nv.shared._Z4gemmILi64ELi64ELi16ELi4EEvPfS0_S0_iii --------------------------
	.section	.nv.shared._Z4gemmILi64ELi64ELi16ELi4EEvPfS0_S0_iii,"aw",@nobits
	.sectionflags	@""
	.align	4
.nv.shared._Z4gemmILi64ELi64ELi16ELi4EEvPfS0_S0_iii:
	.zero		9216


//--------------------- .nv.shared.reserved.0     --------------------------
	.section	.nv.shared.reserved.0,"aw",@nobits
	.weak		__nv_reservedSMEM_offset_0_alias
	.size		__nv_reservedSMEM_offset_0_alias, 0, 64
	.other		__nv_reservedSMEM_offset_0_alias,@"STO_CUDA_RESERVED_SHARED STV_DEFAULT"
__nv_reservedSMEM_offset_0_alias:
	.zero		0
	.zero		64


//--------------------- .nv.constant0._Z4gemmILi64ELi64ELi16ELi4EEvPfS0_S0_iii --------------------------
	.section	.nv.constant0._Z4gemmILi64ELi64ELi16ELi4EEvPfS0_S0_iii,"a",@progbits
	.sectionflags	@""
	.align	4
.nv.constant0._Z4gemmILi64ELi64ELi16ELi4EEvPfS0_S0_iii:
	.zero		932


//--------------------- SYMBOLS --------------------------

	.type		.nv.reservedSmem.offset0,@object
	.size		.nv.reservedSmem.offset0,0x4
	.type		.nv.reservedSmem.cap,@object
	.size		.nv.reservedSmem.cap,0x4
